	.headerflags	@"EF_CUDA_TEXMODE_UNIFIED EF_CUDA_64BIT_ADDRESS EF_CUDA_SM86 EF_CUDA_VIRTUAL_SM(EF_CUDA_SM86)"
	.elftype	@"ET_EXEC"


//--------------------- .nv.info                  --------------------------
	.section	.nv.info,"",@"SHT_CUDA_INFO"
	.align	4


	//----- nvinfo : EIATTR_REGCOUNT
	.align		4
        /*0000*/ 	.byte	0x04, 0x2f
        /*0002*/ 	.short	(.L_2 - .L_1)
	.align		4
.L_1:
        /*0004*/ 	.word	index@(triton_red_fused__to_copy_add_mean_mul_pow_rsqrt_13)
        /*0008*/ 	.word	0x00000028


	//----- nvinfo : EIATTR_MIN_STACK_SIZE
	.align		4
.L_2:
        /*000c*/ 	.byte	0x04, 0x12
        /*000e*/ 	.short	(.L_4 - .L_3)
	.align		4
.L_3:
        /*0010*/ 	.word	index@(triton_red_fused__to_copy_add_mean_mul_pow_rsqrt_13)
        /*0014*/ 	.word	0x00000000


	//----- nvinfo : EIATTR_FRAME_SIZE
	.align		4
.L_4:
        /*0018*/ 	.byte	0x04, 0x11
        /*001a*/ 	.short	(.L_6 - .L_5)
	.align		4
.L_5:
        /*001c*/ 	.word	index@(triton_red_fused__to_copy_add_mean_mul_pow_rsqrt_13)
        /*0020*/ 	.word	0x00000000


	//----- nvinfo : EIATTR_MIN_STACK_SIZE
	.align		4
.L_6:
        /*0024*/ 	.byte	0x04, 0x12
        /*0026*/ 	.short	(.L_8 - .L_7)
	.align		4
.L_7:
        /*0028*/ 	.word	index@(triton_red_fused__to_copy_add_mean_mul_pow_rsqrt_13)
        /*002c*/ 	.word	0x00000000
.L_8:


//--------------------- .nv.info.triton_red_fused__to_copy_add_mean_mul_pow_rsqrt_13 --------------------------
	.section	.nv.info.triton_red_fused__to_copy_add_mean_mul_pow_rsqrt_13,"",@"SHT_CUDA_INFO"
	.sectionflags	@""
	.align	4


	//----- nvinfo : EIATTR_CUDA_API_VERSION
	.align		4
        /*0000*/ 	.byte	0x04, 0x37
        /*0002*/ 	.short	(.L_10 - .L_9)
.L_9:
        /*0004*/ 	.word	0x0000007c


	//----- nvinfo : EIATTR_SW2861232_WAR
	.align		4
.L_10:
        /*0008*/ 	.byte	0x01, 0x35
	.zero		2


	//----- nvinfo : EIATTR_PARAM_CBANK
	.align		4
        /*000c*/ 	.byte	0x04, 0x0a
        /*000e*/ 	.short	(.L_12 - .L_11)
	.align		4
.L_11:
        /*0010*/ 	.word	index@(.nv.constant0.triton_red_fused__to_copy_add_mean_mul_pow_rsqrt_13)
        /*0014*/ 	.short	0x0160
        /*0016*/ 	.short	0x0028


	//----- nvinfo : EIATTR_CBANK_PARAM_SIZE
	.align		4
.L_12:
        /*0018*/ 	.byte	0x03, 0x19
        /*001a*/ 	.short	0x0028


	//----- nvinfo : EIATTR_KPARAM_INFO
	.align		4
        /*001c*/ 	.byte	0x04, 0x17
        /*001e*/ 	.short	(.L_14 - .L_13)
.L_13:
        /*0020*/ 	.word	0x00000000
        /*0024*/ 	.short	0x0005
        /*0026*/ 	.short	0x0020
        /*0028*/ 	.byte	0x00, 0xf4, 0x21, 0x00


	//----- nvinfo : EIATTR_KPARAM_INFO
	.align		4
.L_14:
        /*002c*/ 	.byte	0x04, 0x17
        /*002e*/ 	.short	(.L_16 - .L_15)
.L_15:
        /*0030*/ 	.word	0x00000000
        /*0034*/ 	.short	0x0004
        /*0036*/ 	.short	0x001c
        /*0038*/ 	.byte	0x00, 0xf0, 0x11, 0x00


	//----- nvinfo : EIATTR_KPARAM_INFO
	.align		4
.L_16:
        /*003c*/ 	.byte	0x04, 0x17
        /*003e*/ 	.short	(.L_18 - .L_17)
.L_17:
        /*0040*/ 	.word	0x00000000
        /*0044*/ 	.short	0x0003
        /*0046*/ 	.short	0x0018
        /*0048*/ 	.byte	0x00, 0xf0, 0x11, 0x00


	//----- nvinfo : EIATTR_KPARAM_INFO
	.align		4
.L_18:
        /*004c*/ 	.byte	0x04, 0x17
        /*004e*/ 	.short	(.L_20 - .L_19)
.L_19:
        /*0050*/ 	.word	0x00000000
        /*0054*/ 	.short	0x0002
        /*0056*/ 	.short	0x0010
        /*0058*/ 	.byte	0x00, 0xf4, 0x21, 0x00


	//----- nvinfo : EIATTR_KPARAM_INFO
	.align		4
.L_20:
        /*005c*/ 	.byte	0x04, 0x17
        /*005e*/ 	.short	(.L_22 - .L_21)
.L_21:
        /*0060*/ 	.word	0x00000000
        /*0064*/ 	.short	0x0001
        /*0066*/ 	.short	0x0008
        /*0068*/ 	.byte	0x00, 0xf4, 0x21, 0x00


	//----- nvinfo : EIATTR_KPARAM_INFO
	.align		4
.L_22:
        /*006c*/ 	.byte	0x04, 0x17
        /*006e*/ 	.short	(.L_24 - .L_23)
.L_23:
        /*0070*/ 	.word	0x00000000
        /*0074*/ 	.short	0x0000
        /*0076*/ 	.short	0x0000
        /*0078*/ 	.byte	0x00, 0xf4, 0x21, 0x00


	//----- nvinfo : EIATTR_MAXREG_COUNT
	.align		4
.L_24:
        /*007c*/ 	.byte	0x03, 0x1b
        /*007e*/ 	.short	0x00ff


	//----- nvinfo : EIATTR_COOP_GROUP_MASK_REGIDS
	.align		4
        /*0080*/ 	.byte	0x04, 0x29
        /*0082*/ 	.short	(.L_26 - .L_25)


	//   ....[0]....
.L_25:
        /*0084*/ 	.word	0xffffffff


	//   ....[1]....
        /*0088*/ 	.word	0xffffffff


	//----- nvinfo : EIATTR_COOP_GROUP_INSTR_OFFSETS
	.align		4
.L_26:
        /*008c*/ 	.byte	0x04, 0x28
        /*008e*/ 	.short	(.L_28 - .L_27)


	//   ....[0]....
.L_27:
        /*0090*/ 	.word	0x00000ff0


	//   ....[1]....
        /*0094*/ 	.word	0x00001050


	//----- nvinfo : EIATTR_EXIT_INSTR_OFFSETS
	.align		4
.L_28:
        /*0098*/ 	.byte	0x04, 0x1c
        /*009a*/ 	.short	(.L_30 - .L_29)


	//   ....[0]....
.L_29:
        /*009c*/ 	.word	0x00001260


	//----- nvinfo : EIATTR_REQNTID
	.align		4
.L_30:
        /*00a0*/ 	.byte	0x04, 0x10
        /*00a2*/ 	.short	(.L_32 - .L_31)
.L_31:
        /*00a4*/ 	.word	0x00000100
        /*00a8*/ 	.word	0x00000001
        /*00ac*/ 	.word	0x00000001


	//----- nvinfo : EIATTR_CRS_STACK_SIZE
	.align		4
.L_32:
        /*00b0*/ 	.byte	0x04, 0x1e
        /*00b2*/ 	.short	(.L_34 - .L_33)
.L_33:
        /*00b4*/ 	.word	0x00000000
.L_34:


//--------------------- .nv.callgraph             --------------------------
	.section	.nv.callgraph,"",@"SHT_CUDA_CALLGRAPH"
	.align	4
	.sectionentsize	8
	.align		4
        /*0000*/ 	.word	0x00000000
	.align		4
        /*0004*/ 	.word	0xffffffff
	.align		4
        /*0008*/ 	.word	0x00000000
	.align		4
        /*000c*/ 	.word	0xfffffffe
	.align		4
        /*0010*/ 	.word	0x00000000
	.align		4
        /*0014*/ 	.word	0xfffffffd
	.align		4
        /*0018*/ 	.word	0x00000000
	.align		4
        /*001c*/ 	.word	0xfffffffc


//--------------------- .nv.rel.action            --------------------------
	.section	.nv.rel.action,"",@"SHT_CUDA_RELOCINFO"
	.align	8
	.sectionentsize	8
        /*0000*/ 	.byte	0x73, 0x00, 0x00, 0x00, 0x00, 0x00, 0x00, 0x00, 0x00, 0x00, 0x00, 0x11, 0x25, 0x00, 0x05, 0x36


//--------------------- .nv.constant4             --------------------------
	.section	.nv.constant4,"a",@progbits
	.align	8
	.align		8
.nv.constant4:
        /*0000*/ 	.dword	_$_str


//--------------------- .nv.constant0.triton_red_fused__to_copy_add_mean_mul_pow_rsqrt_13 --------------------------
	.section	.nv.constant0.triton_red_fused__to_copy_add_mean_mul_pow_rsqrt_13,"a",@progbits
	.sectionflags	@""
	.align	4
.nv.constant0.triton_red_fused__to_copy_add_mean_mul_pow_rsqrt_13:
	.zero		392


//--------------------- .text.triton_red_fused__to_copy_add_mean_mul_pow_rsqrt_13 --------------------------
	.section	.text.triton_red_fused__to_copy_add_mean_mul_pow_rsqrt_13,"ax",@progbits
	.sectioninfo	@"SHI_REGISTERS=40"
	.align	128
        .global         triton_red_fused__to_copy_add_mean_mul_pow_rsqrt_13
        .type           triton_red_fused__to_copy_add_mean_mul_pow_rsqrt_13,@function
        .size           triton_red_fused__to_copy_add_mean_mul_pow_rsqrt_13,(.L_x_5 - triton_red_fused__to_copy_add_mean_mul_pow_rsqrt_13)
        .other          triton_red_fused__to_copy_add_mean_mul_pow_rsqrt_13,@"STO_CUDA_ENTRY STV_DEFAULT"
triton_red_fused__to_copy_add_mean_mul_pow_rsqrt_13:
.text.triton_red_fused__to_copy_add_mean_mul_pow_rsqrt_13:
[----:B------:R-:W-:Y:S02]  /*0000*/  MOV R1, c[0x0][0x28] ;  /* 0x00000a0000017a02 */ /* 0x000fe40000000f00 */
[----:B------:R-:W0:Y:S01]  /*0010*/  S2R R2, SR_TID.X ;  /* 0x0000000000027919 */ /* 0x000e220000002100 */
[----:B------:R-:W1:Y:S01]  /*0020*/  S2UR UR4, SR_CTAID.X ;  /* 0x00000000000479c3 */ /* 0x000e620000002500 */
[----:B------:R-:W-:Y:S01]  /*0030*/  BSSY B0, `(.L_x_0) ;  /* 0x00000fb000007945 */ /* 0x000fe20003800000 */
[----:B0-----:R-:W-:Y:S01]  /*0040*/  SHF.R.U32.HI R0, RZ, 0x2, R2 ;  /* 0x00000002ff007819 */ /* 0x001fe20000011602 */
[----:B-1----:R-:W-:-:S03]  /*0050*/  USHF.L.U32 UR4, UR4, 0x6, URZ ;  /* 0x0000000604047899 */ /* 0x002fc6000800063f */
[----:B------:R-:W-:-:S04]  /*0060*/  SGXT.U32 R0, R0, 0x6 ;  /* 0x000000060000781a */ /* 0x000fc80000000000 */
[----:B------:R-:W-:Y:S01]  /*0070*/  LOP3.LUT R3, R0, UR4, RZ, 0xfc, !PT ;  /* 0x0000000400037c12 */ /* 0x000fe2000f8efcff */
[----:B------:R-:W-:Y:S01]  /*0080*/  ULDC.64 UR4, c[0x0][0x118] ;  /* 0x0000460000047ab9 */ /* 0x000fe20000000a00 */
[----:B------:R-:W-:Y:S02]  /*0090*/  LOP3.LUT R0, R2, 0x3, RZ, 0xc0, !PT ;  /* 0x0000000302007812 */ /* 0x000fe400078ec0ff */
[C---:B------:R-:W-:Y:S02]  /*00a0*/  ISETP.GE.AND P1, PT, R3.reuse, 0x200, PT ;  /* 0x000002000300780c */ /* 0x040fe40003f26270 */
[----:B------:R-:W-:-:S11]  /*00b0*/  LEA R2, R3, R0, 0xc ;  /* 0x0000000003027211 */ /* 0x000fd600078e60ff */
[----:B------:R-:W-:Y:S01]  /*00c0*/  @P1 MOV R18, RZ ;  /* 0x000000ff00121202 */ /* 0x000fe20000000f00 */
[----:B------:R-:W-:Y:S05]  /*00d0*/  @P1 BRA `(.L_x_1) ;  /* 0x00000f0000001947 */ /* 0x000fea0003800000 */
[----:B------:R-:W-:Y:S02]  /*00e0*/  MOV R3, 0x2 ;  /* 0x0000000200037802 */ /* 0x000fe40000000f00 */
[C---:B------:R-:W-:Y:S02]  /*00f0*/  IADD3 R10, R2.reuse, 0x4, RZ ;  /* 0x00000004020a7810 */ /* 0x040fe40007ffe0ff */
[C---:B------:R-:W-:Y:S01]  /*0100*/  IADD3 R14, R2.reuse, 0x8, RZ ;  /* 0x00000008020e7810 */ /* 0x040fe20007ffe0ff */
[----:B------:R-:W-:-:S04]  /*0110*/  IMAD.WIDE R4, R2, R3, c[0x0][0x160] ;  /* 0x0000580002047625 */ /* 0x000fc800078e0203 */
[CC--:B------:R-:W-:Y:S01]  /*0120*/  IMAD.WIDE R6, R2.reuse, R3.reuse, c[0x0][0x168] ;  /* 0x00005a0002067625 */ /* 0x0c0fe200078e0203 */
[----:B------:R-:W-:Y:S01]  /*0130*/  IADD3 R18, R2, 0xc, RZ ;  /* 0x0000000c02127810 */ /* 0x000fe20007ffe0ff */
[----:B------:R-:W2:Y:S02]  /*0140*/  LDG.E.EL.U16 R4, [R4.64] ;  /* 0x0000000404047981 */ /* 0x000ea4000c2e1500 */
[CC--:B------:R-:W-:Y:S02]  /*0150*/  IMAD.WIDE R8, R10.reuse, R3.reuse, c[0x0][0x160] ;  /* 0x000058000a087625 */ /* 0x0c0fe400078e0203 */
[----:B------:R-:W3:Y:S02]  /*0160*/  LDG.E.EL.U16 R6, [R6.64] ;  /* 0x0000000406067981 */ /* 0x000ee4000c2e1500 */
[-C--:B------:R-:W-:Y:S02]  /*0170*/  IMAD.WIDE R10, R10, R3.reuse, c[0x0][0x168] ;  /* 0x00005a000a0a7625 */ /* 0x080fe400078e0203 */
[----:B------:R-:W4:Y:S02]  /*0180*/  LDG.E.EL.U16 R8, [R8.64] ;  /* 0x0000000408087981 */ /* 0x000f24000c2e1500 */
[----:B------:R-:W-:-:S02]  /*0190*/  IMAD.WIDE R12, R14, R3, c[0x0][0x160] ;  /* 0x000058000e0c7625 */ /* 0x000fc400078e0203 */
[----:B------:R-:W5:Y:S02]  /*01a0*/  LDG.E.EL.U16 R10, [R10.64] ;  /* 0x000000040a0a7981 */ /* 0x000f64000c2e1500 */
[-C--:B------:R-:W-:Y:S02]  /*01b0*/  IMAD.WIDE R14, R14, R3.reuse, c[0x0][0x168] ;  /* 0x00005a000e0e7625 */ /* 0x080fe400078e0203 */
[----:B------:R-:W5:Y:S02]  /*01c0*/  LDG.E.EL.U16 R12, [R12.64] ;  /* 0x000000040c0c7981 */ /* 0x000f64000c2e1500 */
[CC--:B------:R-:W-:Y:S02]  /*01d0*/  IMAD.WIDE R16, R18.reuse, R3.reuse, c[0x0][0x160] ;  /* 0x0000580012107625 */ /* 0x0c0fe400078e0203 */
[----:B------:R-:W5:Y:S02]  /*01e0*/  LDG.E.EL.U16 R14, [R14.64] ;  /* 0x000000040e0e7981 */ /* 0x000f64000c2e1500 */
[----:B------:R-:W-:-:S02]  /*01f0*/  IMAD.WIDE R18, R18, R3, c[0x0][0x168] ;  /* 0x00005a0012127625 */ /* 0x000fc400078e0203 */
[----:B------:R-:W5:Y:S04]  /*0200*/  LDG.E.EL.U16 R16, [R16.64] ;  /* 0x0000000410107981 */ /* 0x000f68000c2e1500 */
[----:B------:R-:W5:Y:S01]  /*0210*/  LDG.E.EL.U16 R18, [R18.64] ;  /* 0x0000000412127981 */ /* 0x000f62000c2e1500 */
[----:B------:R-:W-:Y:S02]  /*0220*/  MOV R34, 0xc ;  /* 0x0000000c00227802 */ /* 0x000fe40000000f00 */
[----:B--2---:R-:W-:Y:S01]  /*0230*/  SHF.L.U32 R4, R4, 0x10, RZ ;  /* 0x0000001004047819 */ /* 0x004fe200000006ff */
[----:B---3--:R-:W-:Y:S01]  /*0240*/  IMAD.U32 R5, R6, 0x10000, RZ ;  /* 0x0001000006057824 */ /* 0x008fe200078e00ff */
[----:B----4-:R-:W-:-:S03]  /*0250*/  SHF.L.U32 R8, R8, 0x10, RZ ;  /* 0x0000001008087819 */ /* 0x010fc600000006ff */
[----:B------:R-:W-:Y:S01]  /*0260*/  FADD R4, R4, R5 ;  /* 0x0000000504047221 */ /* 0x000fe20000000000 */
[----:B-----5:R-:W-:-:S03]  /*0270*/  SHF.L.U32 R7, R10, 0x10, RZ ;  /* 0x000000100a077819 */ /* 0x020fc600000006ff */
[----:B------:R-:W-:Y:S01]  /*0280*/  FFMA R4, R4, R4, RZ ;  /* 0x0000000404047223 */ /* 0x000fe200000000ff */
[----:B------:R-:W-:Y:S01]  /*0290*/  SHF.L.U32 R12, R12, 0x10, RZ ;  /* 0x000000100c0c7819 */ /* 0x000fe200000006ff */
[----:B------:R-:W-:Y:S01]  /*02a0*/  FADD R7, R8, R7 ;  /* 0x0000000708077221 */ /* 0x000fe20000000000 */
[----:B------:R-:W-:-:S03]  /*02b0*/  SHF.L.U32 R5, R14, 0x10, RZ ;  /* 0x000000100e057819 */ /* 0x000fc600000006ff */
[----:B------:R-:W-:Y:S01]  /*02c0*/  FFMA R4, R7, R7, R4 ;  /* 0x0000000707047223 */ /* 0x000fe20000000004 */
[----:B------:R-:W-:Y:S01]  /*02d0*/  SHF.L.U32 R16, R16, 0x10, RZ ;  /* 0x0000001010107819 */ /* 0x000fe200000006ff */
[----:B------:R-:W-:Y:S01]  /*02e0*/  FADD R5, R12, R5 ;  /* 0x000000050c057221 */ /* 0x000fe20000000000 */
[----:B------:R-:W-:-:S03]  /*02f0*/  IMAD.U32 R9, R18, 0x10000, RZ ;  /* 0x0001000012097824 */ /* 0x000fc600078e00ff */
[----:B------:R-:W-:Y:S01]  /*0300*/  FFMA R4, R5, R5, R4 ;  /* 0x0000000505047223 */ /* 0x000fe20000000004 */
[----:B------:R-:W-:-:S04]  /*0310*/  FADD R9, R16, R9 ;  /* 0x0000000910097221 */ /* 0x000fc80000000000 */
[----:B------:R-:W-:Y:S01]  /*0320*/  FFMA R18, R9, R9, R4 ;  /* 0x0000000909127223 */ /* 0x000fe20000000004 */
.L_x_2:
[C---:B------:R-:W-:Y:S02]  /*0330*/  IADD3 R5, R34.reuse, 0x4, RZ ;  /* 0x0000000422057810 */ /* 0x040fe40007ffe0ff */
[----:B------:R-:W-:Y:S02]  /*0340*/  IADD3 R7, R34, 0x8, RZ ;  /* 0x0000000822077810 */ /* 0x000fe40007ffe0ff */
[C---:B------:R-:W-:Y:S02]  /*0350*/  LOP3.LUT R26, R2.reuse, R5, RZ, 0xfc, !PT ;  /* 0x00000005021a7212 */ /* 0x040fe400078efcff */
[----:B------:R-:W-:-:S03]  /*0360*/  LOP3.LUT R8, R2, R7, RZ, 0xfc, !PT ;  /* 0x0000000702087212 */ /* 0x000fc600078efcff */
[----:B------:R-:W-:-:S04]  /*0370*/  IMAD.WIDE R4, R26, R3, c[0x0][0x160] ;  /* 0x000058001a047625 */ /* 0x000fc800078e0203 */
[-C--:B------:R-:W-:Y:S01]  /*0380*/  IMAD.WIDE R26, R26, R3.reuse, c[0x0][0x168] ;  /* 0x00005a001a1a7625 */ /* 0x080fe200078e0203 */
[----:B------:R-:W-:Y:S01]  /*0390*/  IADD3 R11, R34, 0xc, RZ ;  /* 0x0000000c220b7810 */ /* 0x000fe20007ffe0ff */
[----:B------:R0:W2:Y:S02]  /*03a0*/  LDG.E.EL.U16 R17, [R4.64] ;  /* 0x0000000404117981 */ /* 0x0000a4000c2e1500 */
[CC--:B------:R-:W-:Y:S02]  /*03b0*/  IMAD.WIDE R6, R8.reuse, R3.reuse, c[0x0][0x160] ;  /* 0x0000580008067625 */ /* 0x0c0fe400078e0203 */
[----:B------:R1:W3:Y:S02]  /*03c0*/  LDG.E.EL.U16 R26, [R26.64] ;  /* 0x000000041a1a7981 */ /* 0x0002e4000c2e1500 */
[----:B------:R-:W-:Y:S01]  /*03d0*/  IMAD.WIDE R8, R8, R3, c[0x0][0x168] ;  /* 0x00005a0008087625 */ /* 0x000fe200078e0203 */
[----:B------:R-:W-:Y:S01]  /*03e0*/  LOP3.LUT R12, R2, R11, RZ, 0xfc, !PT ;  /* 0x0000000b020c7212 */ /* 0x000fe200078efcff */
[----:B------:R4:W5:Y:S04]  /*03f0*/  LDG.E.EL.U16 R19, [R6.64] ;  /* 0x0000000406137981 */ /* 0x000968000c2e1500 */
[----:B------:R1:W5:Y:S01]  /*0400*/  LDG.E.EL.U16 R16, [R8.64] ;  /* 0x0000000408107981 */ /* 0x000362000c2e1500 */
[----:B------:R-:W-:Y:S01]  /*0410*/  IMAD.WIDE R10, R12, R3, c[0x0][0x160] ;  /* 0x000058000c0a7625 */ /* 0x000fe200078e0203 */
[----:B0-----:R-:W-:-:S03]  /*0420*/  IADD3 R5, R34, 0x10, RZ ;  /* 0x0000001022057810 */ /* 0x001fc60007ffe0ff */
[----:B------:R-:W-:Y:S01]  /*0430*/  IMAD.WIDE R12, R12, R3, c[0x0][0x168] ;  /* 0x00005a000c0c7625 */ /* 0x000fe200078e0203 */
[----:B------:R-:W-:Y:S01]  /*0440*/  LOP3.LUT R24, R2, R5, RZ, 0xfc, !PT ;  /* 0x0000000502187212 */ /* 0x000fe200078efcff */
[----:B------:R0:W5:Y:S04]  /*0450*/  LDG.E.EL.U16 R21, [R10.64] ;  /* 0x000000040a157981 */ /* 0x000168000c2e1500 */
[----:B------:R0:W5:Y:S01]  /*0460*/  LDG.E.EL.U16 R20, [R12.64] ;  /* 0x000000040c147981 */ /* 0x000162000c2e1500 */
[----:B------:R-:W-:-:S04]  /*0470*/  IMAD.WIDE R14, R24, R3, c[0x0][0x160] ;  /* 0x00005800180e7625 */ /* 0x000fc800078e0203 */
[----:B------:R-:W-:Y:S01]  /*0480*/  IMAD.WIDE R24, R24, R3, c[0x0][0x168] ;  /* 0x00005a0018187625 */ /* 0x000fe200078e0203 */
[----:B------:R0:W5:Y:S01]  /*0490*/  LDG.E.EL.U16 R22, [R14.64] ;  /* 0x000000040e167981 */ /* 0x000162000c2e1500 */
[----:B------:R-:W-:-:S03]  /*04a0*/  IADD3 R5, R34, 0x14, RZ ;  /* 0x0000001422057810 */ /* 0x000fc60007ffe0ff */
[----:B------:R0:W5:Y:S01]  /*04b0*/  LDG.E.EL.U16 R23, [R24.64] ;  /* 0x0000000418177981 */ /* 0x000162000c2e1500 */
[----:B----4-:R-:W-:Y:S02]  /*04c0*/  IADD3 R7, R34, 0x18, RZ ;  /* 0x0000001822077810 */ /* 0x010fe40007ffe0ff */
[C---:B------:R-:W-:Y:S02]  /*04d0*/  LOP3.LUT R4, R2.reuse, R5, RZ, 0xfc, !PT ;  /* 0x0000000502047212 */ /* 0x040fe400078efcff */
[----:B-1----:R-:W-:-:S03]  /*04e0*/  LOP3.LUT R8, R2, R7, RZ, 0xfc, !PT ;  /* 0x0000000702087212 */ /* 0x002fc600078efcff */
[----:B------:R-:W-:-:S04]  /*04f0*/  IMAD.WIDE R36, R4, R3, c[0x0][0x160] ;  /* 0x0000580004247625 */ /* 0x000fc800078e0203 */
[-C--:B------:R-:W-:Y:S02]  /*0500*/  IMAD.WIDE R4, R4, R3.reuse, c[0x0][0x168] ;  /* 0x00005a0004047625 */ /* 0x080fe400078e0203 */
[----:B------:R1:W4:Y:S02]  /*0510*/  LDG.E.EL.U16 R36, [R36.64] ;  /* 0x0000000424247981 */ /* 0x000324000c2e1500 */
[CC--:B------:R-:W-:Y:S02]  /*0520*/  IMAD.WIDE R6, R8.reuse, R3.reuse, c[0x0][0x160] ;  /* 0x0000580008067625 */ /* 0x0c0fe400078e0203 */
[----:B------:R1:W4:Y:S02]  /*0530*/  LDG.E.EL.U16 R5, [R4.64] ;  /* 0x0000000404057981 */ /* 0x000324000c2e1500 */
[----:B------:R-:W-:Y:S02]  /*0540*/  IMAD.WIDE R8, R8, R3, c[0x0][0x168] ;  /* 0x00005a0008087625 */ /* 0x000fe400078e0203 */
[----:B------:R1:W4:Y:S04]  /*0550*/  LDG.E.EL.U16 R33, [R6.64] ;  /* 0x0000000406217981 */ /* 0x000328000c2e1500 */
[----:B------:R1:W4:Y:S01]  /*0560*/  LDG.E.EL.U16 R35, [R8.64] ;  /* 0x0000000408237981 */ /* 0x000322000c2e1500 */
[----:B0-----:R-:W-:-:S02]  /*0570*/  IADD3 R13, R34, 0x20, RZ ;  /* 0x00000020220d7810 */ /* 0x001fc40007ffe0ff */
[C---:B------:R-:W-:Y:S02]  /*0580*/  IADD3 R25, R34.reuse, 0x24, RZ ;  /* 0x0000002422197810 */ /* 0x040fe40007ffe0ff */
[----:B------:R-:W-:Y:S02]  /*0590*/  IADD3 R11, R34, 0x1c, RZ ;  /* 0x0000001c220b7810 */ /* 0x000fe40007ffe0ff */
[C---:B------:R-:W-:Y:S02]  /*05a0*/  LOP3.LUT R24, R2.reuse, R13, RZ, 0xfc, !PT ;  /* 0x0000000d02187212 */ /* 0x040fe400078efcff */
[----:B-1----:R-:W-:Y:S02]  /*05b0*/  LOP3.LUT R6, R2, R25, RZ, 0xfc, !PT ;  /* 0x0000001902067212 */ /* 0x002fe400078efcff */
[----:B------:R-:W-:Y:S02]  /*05c0*/  IADD3 R37, R34, 0x2c, RZ ;  /* 0x0000002c22257810 */ /* 0x000fe40007ffe0ff */
[----:B------:R-:W-:Y:S01]  /*05d0*/  LOP3.LUT R12, R2, R11, RZ, 0xfc, !PT ;  /* 0x0000000b020c7212 */ /* 0x000fe200078efcff */
[----:B------:R-:W-:Y:S01]  /*05e0*/  IMAD.WIDE R10, R24, R3, c[0x0][0x160] ;  /* 0x00005800180a7625 */ /* 0x000fe200078e0203 */
[----:B------:R-:W-:-:S02]  /*05f0*/  LOP3.LUT R37, R2, R37, RZ, 0xfc, !PT ;  /* 0x0000002502257212 */ /* 0x000fc400078efcff */
[----:B------:R-:W-:Y:S01]  /*0600*/  IADD3 R27, R34, 0x28, RZ ;  /* 0x00000028221b7810 */ /* 0x000fe20007ffe0ff */
[CC--:B------:R-:W-:Y:S01]  /*0610*/  IMAD.WIDE R8, R6.reuse, R3.reuse, c[0x0][0x160] ;  /* 0x0000580006087625 */ /* 0x0c0fe200078e0203 */
[----:B------:R0:W4:Y:S03]  /*0620*/  LDG.E.EL.U16 R31, [R10.64] ;  /* 0x000000040a1f7981 */ /* 0x000126000c2e1500 */
[----:B------:R-:W-:Y:S01]  /*0630*/  IMAD.WIDE R6, R6, R3, c[0x0][0x168] ;  /* 0x00005a0006067625 */ /* 0x000fe200078e0203 */
[----:B------:R-:W-:Y:S01]  /*0640*/  LOP3.LUT R27, R2, R27, RZ, 0xfc, !PT ;  /* 0x0000001b021b7212 */ /* 0x000fe200078efcff */
[----:B------:R1:W4:Y:S02]  /*0650*/  LDG.E.EL.U16 R29, [R8.64] ;  /* 0x00000004081d7981 */ /* 0x000324000c2e1500 */
[CC--:B------:R-:W-:Y:S02]  /*0660*/  IMAD.WIDE R14, R12.reuse, R3.reuse, c[0x0][0x160] ;  /* 0x000058000c0e7625 */ /* 0x0c0fe400078e0203 */
[----:B------:R2:W4:Y:S02]  /*0670*/  LDG.E.EL.U16 R28, [R6.64] ;  /* 0x00000004061c7981 */ /* 0x000524000c2e1500 */
[----:B------:R-:W-:-:S02]  /*0680*/  IMAD.WIDE R12, R12, R3, c[0x0][0x168] ;  /* 0x00005a000c0c7625 */ /* 0x000fc400078e0203 */
[----:B------:R0:W4:Y:S02]  /*0690*/  LDG.E.EL.U16 R4, [R14.64] ;  /* 0x000000040e047981 */ /* 0x000124000c2e1500 */
[-C--:B------:R-:W-:Y:S01]  /*06a0*/  IMAD.WIDE R24, R24, R3.reuse, c[0x0][0x168] ;  /* 0x00005a0018187625 */ /* 0x080fe200078e0203 */
[C---:B-1----:R-:W-:Y:S01]  /*06b0*/  IADD3 R9, R34.reuse, 0x30, RZ ;  /* 0x0000003022097810 */ /* 0x042fe20007ffe0ff */
[----:B------:R1:W4:Y:S02]  /*06c0*/  LDG.E.EL.U16 R32, [R12.64] ;  /* 0x000000040c207981 */ /* 0x000324000c2e1500 */
[-C--:B0-----:R-:W-:Y:S02]  /*06d0*/  IMAD.WIDE R10, R37, R3.reuse, c[0x0][0x160] ;  /* 0x00005800250a7625 */ /* 0x081fe400078e0203 */
[----:B------:R0:W4:Y:S02]  /*06e0*/  LDG.E.EL.U16 R30, [R24.64] ;  /* 0x00000004181e7981 */ /* 0x000124000c2e1500 */
[----:B-1----:R-:W-:Y:S01]  /*06f0*/  IMAD.WIDE R12, R27, R3, c[0x0][0x168] ;  /* 0x00005a001b0c7625 */ /* 0x002fe200078e0203 */
[----:B0-----:R-:W-:-:S02]  /*0700*/  IADD3 R25, R34, 0x34, RZ ;  /* 0x0000003422197810 */ /* 0x001fc40007ffe0ff */
[C---:B------:R-:W-:Y:S01]  /*0710*/  LOP3.LUT R24, R2.reuse, R9, RZ, 0xfc, !PT ;  /* 0x0000000902187212 */ /* 0x040fe200078efcff */
[----:B------:R-:W-:Y:S01]  /*0720*/  IMAD.WIDE R8, R37, R3, c[0x0][0x168] ;  /* 0x00005a0025087625 */ /* 0x000fe200078e0203 */
[----:B------:R-:W-:-:S03]  /*0730*/  LOP3.LUT R25, R2, R25, RZ, 0xfc, !PT ;  /* 0x0000001902197212 */ /* 0x000fc600078efcff */
[----:B------:R-:W-:-:S05]  /*0740*/  IMAD.WIDE R14, R27, R3, c[0x0][0x160] ;  /* 0x000058001b0e7625 */ /* 0x000fca00078e0203 */
[----:B------:R0:W4:Y:S01]  /*0750*/  LDG.E.EL.U16 R27, [R14.64] ;  /* 0x000000040e1b7981 */ /* 0x000122000c2e1500 */
[----:B--2---:R-:W-:-:S03]  /*0760*/  SHF.L.U32 R6, R17, 0x10, RZ ;  /* 0x0000001011067819 */ /* 0x004fc600000006ff */
[----:B------:R1:W2:Y:S01]  /*0770*/  LDG.E.EL.U16 R17, [R10.64] ;  /* 0x000000040a117981 */ /* 0x0002a2000c2e1500 */
[----:B---3--:R-:W-:-:S03]  /*0780*/  SHF.L.U32 R7, R26, 0x10, RZ ;  /* 0x000000101a077819 */ /* 0x008fc600000006ff */
[----:B------:R3:W2:Y:S01]  /*0790*/  LDG.E.EL.U16 R26, [R12.64] ;  /* 0x000000040c1a7981 */ /* 0x0006a2000c2e1500 */
[----:B-----5:R-:W-:Y:S02]  /*07a0*/  SHF.L.U32 R19, R19, 0x10, RZ ;  /* 0x0000001013137819 */ /* 0x020fe400000006ff */
[----:B-1----:R-:W-:Y:S01]  /*07b0*/  SHF.L.U32 R10, R16, 0x10, RZ ;  /* 0x00000010100a7819 */ /* 0x002fe200000006ff */
[----:B------:R-:W-:Y:S01]  /*07c0*/  FADD R11, R6, R7 ;  /* 0x00000007060b7221 */ /* 0x000fe20000000000 */
[C---:B------:R-:W-:Y:S01]  /*07d0*/  IMAD.WIDE R6, R24.reuse, R3, c[0x0][0x160] ;  /* 0x0000580018067625 */ /* 0x040fe200078e0203 */
[----:B------:R1:W5:Y:S02]  /*07e0*/  LDG.E.EL.U16 R16, [R8.64] ;  /* 0x0000000408107981 */ /* 0x000364000c2e1500 */
[----:B------:R-:W-:Y:S01]  /*07f0*/  FFMA R37, R11, R11, R18 ;  /* 0x0000000b0b257223 */ /* 0x000fe20000000012 */
[----:B---3--:R-:W-:Y:S01]  /*0800*/  FADD R12, R19, R10 ;  /* 0x0000000a130c7221 */ /* 0x008fe20000000000 */
[-C--:B------:R-:W-:Y:S01]  /*0810*/  IMAD.WIDE R10, R24, R3.reuse, c[0x0][0x168] ;  /* 0x00005a00180a7625 */ /* 0x080fe200078e0203 */
[----:B------:R-:W-:Y:S01]  /*0820*/  IADD3 R24, R34, 0x38, RZ ;  /* 0x0000003822187810 */ /* 0x000fe20007ffe0ff */
[----:B0-----:R0:W3:Y:S02]  /*0830*/  LDG.E.EL.U16 R15, [R6.64] ;  /* 0x00000004060f7981 */ /* 0x0010e4000c2e1500 */
[----:B------:R-:W-:Y:S01]  /*0840*/  IMAD.WIDE R18, R25, R3, c[0x0][0x160] ;  /* 0x0000580019127625 */ /* 0x000fe200078e0203 */
[----:B------:R-:W-:-:S03]  /*0850*/  SHF.L.U32 R20, R20, 0x10, RZ ;  /* 0x0000001014147819 */ /* 0x000fc600000006ff */
[----:B------:R-:W-:Y:S01]  /*0860*/  IMAD.U32 R21, R21, 0x10000, RZ ;  /* 0x0001000015157824 */ /* 0x000fe200078e00ff */
[----:B------:R-:W-:Y:S01]  /*0870*/  LOP3.LUT R24, R2, R24, RZ, 0xfc, !PT ;  /* 0x0000001802187212 */ /* 0x000fe200078efcff */
[-C--:B-1----:R-:W-:Y:S01]  /*0880*/  IMAD.WIDE R8, R25, R3.reuse, c[0x0][0x168] ;  /* 0x00005a0019087625 */ /* 0x082fe200078e0203 */
[----:B------:R-:W-:Y:S01]  /*0890*/  IADD3 R25, R34, 0x3c, RZ ;  /* 0x0000003c22197810 */ /* 0x000fe20007ffe0ff */
[----:B------:R1:W3:Y:S02]  /*08a0*/  LDG.E.EL.U16 R13, [R18.64] ;  /* 0x00000004120d7981 */ /* 0x0002e4000c2e1500 */
[-C--:B0-----:R-:W-:Y:S01]  /*08b0*/  IMAD.WIDE R6, R24, R3.reuse, c[0x0][0x168] ;  /* 0x00005a0018067625 */ /* 0x081fe200078e0203 */
[----:B------:R-:W-:Y:S01]  /*08c0*/  FFMA R37, R12, R12, R37 ;  /* 0x0000000c0c257223 */ /* 0x000fe20000000025 */
[----:B------:R0:W3:Y:S01]  /*08d0*/  LDG.E.EL.U16 R14, [R10.64] ;  /* 0x000000040a0e7981 */ /* 0x0000e2000c2e1500 */
[----:B------:R-:W-:Y:S02]  /*08e0*/  SHF.L.U32 R22, R22, 0x10, RZ ;  /* 0x0000001016167819 */ /* 0x000fe400000006ff */
[----:B------:R-:W-:Y:S01]  /*08f0*/  SHF.L.U32 R23, R23, 0x10, RZ ;  /* 0x0000001017177819 */ /* 0x000fe200000006ff */
[----:B------:R0:W3:Y:S01]  /*0900*/  LDG.E.EL.U16 R12, [R8.64] ;  /* 0x00000004080c7981 */ /* 0x0000e2000c2e1500 */
[----:B-1----:R-:W-:Y:S01]  /*0910*/  FADD R18, R21, R20 ;  /* 0x0000001415127221 */ /* 0x002fe20000000000 */
[----:B------:R-:W-:Y:S01]  /*0920*/  IMAD.WIDE R20, R24, R3, c[0x0][0x160] ;  /* 0x0000580018147625 */ /* 0x000fe200078e0203 */
[----:B------:R-:W-:-:S02]  /*0930*/  LOP3.LUT R24, R2, R25, RZ, 0xfc, !PT ;  /* 0x0000001902187212 */ /* 0x000fc400078efcff */
[----:B------:R-:W-:Y:S01]  /*0940*/  IADD3 R25, R34, 0x40, RZ ;  /* 0x0000004022197810 */ /* 0x000fe20007ffe0ff */
[----:B0-----:R0:W3:Y:S01]  /*0950*/  LDG.E.EL.U16 R10, [R6.64] ;  /* 0x00000004060a7981 */ /* 0x0010e2000c2e1500 */
[----:B------:R-:W-:-:S03]  /*0960*/  FFMA R37, R18, R18, R37 ;  /* 0x0000001212257223 */ /* 0x000fc60000000025 */
[----:B------:R1:W3:Y:S01]  /*0970*/  LDG.E.EL.U16 R11, [R20.64] ;  /* 0x00000004140b7981 */ /* 0x0002e2000c2e1500 */
[----:B------:R-:W-:Y:S01]  /*0980*/  IMAD.WIDE R18, R24, R3, c[0x0][0x160] ;  /* 0x0000580018127625 */ /* 0x000fe200078e0203 */
[----:B0-----:R-:W-:-:S04]  /*0990*/  FADD R6, R22, R23 ;  /* 0x0000001716067221 */ /* 0x001fc80000000000 */
[----:B------:R0:W3:Y:S01]  /*09a0*/  LDG.E.EL.U16 R9, [R18.64] ;  /* 0x0000000412097981 */ /* 0x0000e2000c2e1500 */
[----:B-1----:R-:W-:Y:S01]  /*09b0*/  LOP3.LUT R20, R2, R25, RZ, 0xfc, !PT ;  /* 0x0000001902147212 */ /* 0x002fe200078efcff */
[----:B------:R-:W-:Y:S01]  /*09c0*/  IMAD.WIDE R24, R24, R3, c[0x0][0x168] ;  /* 0x00005a0018187625 */ /* 0x000fe200078e0203 */
[----:B------:R-:W-:-:S03]  /*09d0*/  IADD3 R21, R34, 0x44, RZ ;  /* 0x0000004422157810 */ /* 0x000fc60007ffe0ff */
[----:B------:R-:W-:Y:S01]  /*09e0*/  IMAD.WIDE R22, R20, R3, c[0x0][0x160] ;  /* 0x0000580014167625 */ /* 0x000fe200078e0203 */
[----:B------:R1:W3:Y:S04]  /*09f0*/  LDG.E.EL.U16 R8, [R24.64] ;  /* 0x0000000418087981 */ /* 0x0002e8000c2e1500 */
[----:B------:R0:W3:Y:S01]  /*0a00*/  LDG.E.EL.U16 R7, [R22.64] ;  /* 0x0000000416077981 */ /* 0x0000e2000c2e1500 */
[----:B-1----:R-:W-:Y:S02]  /*0a10*/  IADD3 R24, R34, 0x48, RZ ;  /* 0x0000004822187810 */ /* 0x002fe40007ffe0ff */
[----:B0-----:R-:W-:Y:S01]  /*0a20*/  LOP3.LUT R22, R2, R21, RZ, 0xfc, !PT ;  /* 0x0000001502167212 */ /* 0x001fe200078efcff */
[-C--:B------:R-:W-:Y:S01]  /*0a30*/  IMAD.WIDE R20, R20, R3.reuse, c[0x0][0x168] ;  /* 0x00005a0014147625 */ /* 0x080fe200078e0203 */
[----:B------:R-:W-:Y:S01]  /*0a40*/  LOP3.LUT R24, R2, R24, RZ, 0xfc, !PT ;  /* 0x0000001802187212 */ /* 0x000fe200078efcff */
[----:B------:R-:W-:Y:S01]  /*0a50*/  FFMA R37, R6, R6, R37 ;  /* 0x0000000606257223 */ /* 0x000fe20000000025 */
[----:B----4-:R-:W-:Y:S01]  /*0a60*/  SHF.L.U32 R36, R36, 0x10, RZ ;  /* 0x0000001024247819 */ /* 0x010fe200000006ff */
[----:B------:R-:W-:Y:S01]  /*0a70*/  IMAD.WIDE R18, R22, R3, c[0x0][0x160] ;  /* 0x0000580016127625 */ /* 0x000fe200078e0203 */
[----:B------:R-:W-:Y:S01]  /*0a80*/  SHF.L.U32 R23, R5, 0x10, RZ ;  /* 0x0000001005177819 */ /* 0x000fe200000006ff */
[----:B------:R0:W4:Y:S01]  /*0a90*/  LDG.E.EL.U16 R6, [R20.64] ;  /* 0x0000000414067981 */ /* 0x000122000c2e1500 */
[----:B------:R-:W-:Y:S01]  /*0aa0*/  SHF.L.U32 R35, R35, 0x10, RZ ;  /* 0x0000001023237819 */ /* 0x000fe200000006ff */
[----:B------:R-:W-:-:S02]  /*0ab0*/  IMAD.U32 R25, R33, 0x10000, RZ ;  /* 0x0001000021197824 */ /* 0x000fc400078e00ff */
[----:B------:R-:W-:Y:S01]  /*0ac0*/  FADD R36, R36, R23 ;  /* 0x0000001724247221 */ /* 0x000fe20000000000 */
[----:B------:R1:W4:Y:S01]  /*0ad0*/  LDG.E.EL.U16 R5, [R18.64] ;  /* 0x0000000412057981 */ /* 0x000322000c2e1500 */
[----:B------:R-:W-:Y:S01]  /*0ae0*/  FADD R25, R25, R35 ;  /* 0x0000002319197221 */ /* 0x000fe20000000000 */
[----:B0-----:R-:W-:Y:S01]  /*0af0*/  IMAD.WIDE R20, R24, R3, c[0x0][0x168] ;  /* 0x00005a0018147625 */ /* 0x001fe200078e0203 */
[----:B------:R-:W-:-:S03]  /*0b00*/  IADD3 R35, R34, 0x4c, RZ ;  /* 0x0000004c22237810 */ /* 0x000fc60007ffe0ff */
[-C--:B------:R-:W-:Y:S02]  /*0b10*/  IMAD.WIDE R22, R22, R3.reuse, c[0x0][0x168] ;  /* 0x00005a0016167625 */ /* 0x080fe400078e0203 */
[----:B------:R0:W4:Y:S02]  /*0b20*/  LDG.E.EL.U16 R20, [R20.64] ;  /* 0x0000000414147981 */ /* 0x000124000c2e1500 */
[----:B-1----:R-:W-:Y:S01]  /*0b30*/  IMAD.WIDE R18, R24, R3, c[0x0][0x160] ;  /* 0x0000580018127625 */ /* 0x002fe200078e0203 */
[----:B------:R-:W-:Y:S01]  /*0b40*/  FFMA R37, R36, R36, R37 ;  /* 0x0000002424257223 */ /* 0x000fe20000000025 */
[----:B------:R-:W-:Y:S01]  /*0b50*/  LOP3.LUT R35, R2, R35, RZ, 0xfc, !PT ;  /* 0x0000002302237212 */ /* 0x000fe200078efcff */
[----:B------:R1:W4:Y:S01]  /*0b60*/  LDG.E.EL.U16 R33, [R22.64] ;  /* 0x0000000416217981 */ /* 0x000322000c2e1500 */
[----:B0-----:R-:W-:-:S03]  /*0b70*/  IADD3 R21, R34, 0x50, RZ ;  /* 0x0000005022157810 */ /* 0x001fc60007ffe0ff */
[----:B------:R0:W4:Y:S01]  /*0b80*/  LDG.E.EL.U16 R36, [R18.64] ;  /* 0x0000000412247981 */ /* 0x000122000c2e1500 */
[----:B------:R-:W-:Y:S01]  /*0b90*/  FFMA R37, R25, R25, R37 ;  /* 0x0000001919257223 */ /* 0x000fe20000000025 */
[----:B------:R-:W-:-:S04]  /*0ba0*/  IMAD.WIDE R24, R35, R3, c[0x0][0x160] ;  /* 0x0000580023187625 */ /* 0x000fc800078e0203 */
[----:B-1----:R-:W-:Y:S02]  /*0bb0*/  IMAD.WIDE R22, R35, R3, c[0x0][0x168] ;  /* 0x00005a0023167625 */ /* 0x002fe400078e0203 */
[----:B------:R-:W4:Y:S01]  /*0bc0*/  LDG.E.EL.U16 R24, [R24.64] ;  /* 0x0000000418187981 */ /* 0x000f22000c2e1500 */
[----:B0-----:R-:W-:-:S03]  /*0bd0*/  LOP3.LUT R18, R2, R21, RZ, 0xfc, !PT ;  /* 0x0000001502127212 */ /* 0x001fc600078efcff */
[----:B------:R-:W4:Y:S02]  /*0be0*/  LDG.E.EL.U16 R22, [R22.64] ;  /* 0x0000000416167981 */ /* 0x000f24000c2e1500 */
[----:B------:R-:W-:-:S04]  /*0bf0*/  IMAD.WIDE R34, R18, R3, c[0x0][0x160] ;  /* 0x0000580012227625 */ /* 0x000fc800078e0203 */
[----:B------:R-:W-:Y:S02]  /*0c00*/  IMAD.WIDE R18, R18, R3, c[0x0][0x168] ;  /* 0x00005a0012127625 */ /* 0x000fe400078e0203 */
[----:B------:R-:W4:Y:S04]  /*0c10*/  LDG.E.EL.U16 R34, [R34.64] ;  /* 0x0000000422227981 */ /* 0x000f28000c2e1500 */
[----:B------:R-:W4:Y:S01]  /*0c20*/  LDG.E.EL.U16 R18, [R18.64] ;  /* 0x0000000412127981 */ /* 0x000f22000c2e1500 */
[----:B------:R-:W-:Y:S02]  /*0c30*/  SHF.L.U32 R4, R4, 0x10, RZ ;  /* 0x0000001004047819 */ /* 0x000fe400000006ff */
[----:B------:R-:W-:Y:S02]  /*0c40*/  SHF.L.U32 R32, R32, 0x10, RZ ;  /* 0x0000001020207819 */ /* 0x000fe400000006ff */
[----:B------:R-:W-:-:S02]  /*0c50*/  SHF.L.U32 R31, R31, 0x10, RZ ;  /* 0x000000101f1f7819 */ /* 0x000fc400000006ff */
[----:B------:R-:W-:Y:S01]  /*0c60*/  SHF.L.U32 R30, R30, 0x10, RZ ;  /* 0x000000101e1e7819 */ /* 0x000fe200000006ff */
[----:B------:R-:W-:Y:S01]  /*0c70*/  FADD R4, R4, R32 ;  /* 0x0000002004047221 */ /* 0x000fe20000000000 */
[----:B------:R-:W-:Y:S01]  /*0c80*/  SHF.L.U32 R28, R28, 0x10, RZ ;  /* 0x000000101c1c7819 */ /* 0x000fe200000006ff */
[----:B------:R-:W-:Y:S02]  /*0c90*/  IMAD.U32 R29, R29, 0x10000, RZ ;  /* 0x000100001d1d7824 */ /* 0x000fe400078e00ff */
[----:B------:R-:W-:Y:S01]  /*0ca0*/  FFMA R37, R4, R4, R37 ;  /* 0x0000000404257223 */ /* 0x000fe20000000025 */
[----:B------:R-:W-:Y:S01]  /*0cb0*/  FADD R30, R31, R30 ;  /* 0x0000001e1f1e7221 */ /* 0x000fe20000000000 */
[----:B------:R-:W-:Y:S01]  /*0cc0*/  SHF.L.U32 R27, R27, 0x10, RZ ;  /* 0x000000101b1b7819 */ /* 0x000fe200000006ff */
[----:B------:R-:W-:Y:S02]  /*0cd0*/  FADD R28, R29, R28 ;  /* 0x0000001c1d1c7221 */ /* 0x000fe40000000000 */
[----:B------:R-:W-:-:S04]  /*0ce0*/  FFMA R37, R30, R30, R37 ;  /* 0x0000001e1e257223 */ /* 0x000fc80000000025 */
[----:B------:R-:W-:Y:S01]  /*0cf0*/  FFMA R37, R28, R28, R37 ;  /* 0x0000001c1c257223 */ /* 0x000fe20000000025 */
[----:B------:R-:W-:Y:S02]  /*0d00*/  ISETP.GE.U32.AND P0, PT, R21, 0xffc, PT ;  /* 0x00000ffc1500780c */ /* 0x000fe40003f06070 */
[----:B--2---:R-:W-:Y:S02]  /*0d10*/  SHF.L.U32 R17, R17, 0x10, RZ ;  /* 0x0000001011117819 */ /* 0x004fe400000006ff */
[----:B------:R-:W-:-:S05]  /*0d20*/  SHF.L.U32 R26, R26, 0x10, RZ ;  /* 0x000000101a1a7819 */ /* 0x000fca00000006ff */
[----:B------:R-:W-:Y:S01]  /*0d30*/  FADD R26, R27, R26 ;  /* 0x0000001a1b1a7221 */ /* 0x000fe20000000000 */
[----:B-----5:R-:W-:-:S03]  /*0d40*/  SHF.L.U32 R16, R16, 0x10, RZ ;  /* 0x0000001010107819 */ /* 0x020fc600000006ff */
[----:B------:R-:W-:Y:S02]  /*0d50*/  FFMA R37, R26, R26, R37 ;  /* 0x0000001a1a257223 */ /* 0x000fe40000000025 */
[----:B------:R-:W-:Y:S01]  /*0d60*/  FADD R16, R17, R16 ;  /* 0x0000001011107221 */ /* 0x000fe20000000000 */
[----:B---3--:R-:W-:-:S03]  /*0d70*/  IMAD.U32 R15, R15, 0x10000, RZ ;  /* 0x000100000f0f7824 */ /* 0x008fc600078e00ff */
[----:B------:R-:W-:Y:S01]  /*0d80*/  FFMA R37, R16, R16, R37 ;  /* 0x0000001010257223 */ /* 0x000fe20000000025 */
[----:B------:R-:W-:Y:S02]  /*0d90*/  SHF.L.U32 R13, R13, 0x10, RZ ;  /* 0x000000100d0d7819 */ /* 0x000fe400000006ff */
[----:B------:R-:W-:Y:S02]  /*0da0*/  SHF.L.U32 R14, R14, 0x10, RZ ;  /* 0x000000100e0e7819 */ /* 0x000fe400000006ff */
[----:B------:R-:W-:-:S03]  /*0db0*/  SHF.L.U32 R12, R12, 0x10, RZ ;  /* 0x000000100c0c7819 */ /* 0x000fc600000006ff */
[----:B------:R-:W-:-:S04]  /*0dc0*/  FADD R14, R15, R14 ;  /* 0x0000000e0f0e7221 */ /* 0x000fc80000000000 */
[----:B------:R-:W-:Y:S01]  /*0dd0*/  FFMA R37, R14, R14, R37 ;  /* 0x0000000e0e257223 */ /* 0x000fe20000000025 */
[----:B------:R-:W-:Y:S01]  /*0de0*/  FADD R12, R13, R12 ;  /* 0x0000000c0d0c7221 */ /* 0x000fe20000000000 */
[----:B------:R-:W-:Y:S02]  /*0df0*/  SHF.L.U32 R10, R10, 0x10, RZ ;  /* 0x000000100a0a7819 */ /* 0x000fe400000006ff */
[----:B------:R-:W-:Y:S01]  /*0e00*/  SHF.L.U32 R11, R11, 0x10, RZ ;  /* 0x000000100b0b7819 */ /* 0x000fe200000006ff */
[----:B------:R-:W-:-:S04]  /*0e10*/  FFMA R37, R12, R12, R37 ;  /* 0x0000000c0c257223 */ /* 0x000fc80000000025 */
[----:B------:R-:W-:Y:S01]  /*0e20*/  FADD R10, R11, R10 ;  /* 0x0000000a0b0a7221 */ /* 0x000fe20000000000 */
[----:B------:R-:W-:-:S03]  /*0e30*/  IMAD.U32 R9, R9, 0x10000, RZ ;  /* 0x0001000009097824 */ /* 0x000fc600078e00ff */
[----:B------:R-:W-:Y:S01]  /*0e40*/  FFMA R37, R10, R10, R37 ;  /* 0x0000000a0a257223 */ /* 0x000fe20000000025 */
[----:B------:R-:W-:Y:S02]  /*0e50*/  SHF.L.U32 R8, R8, 0x10, RZ ;  /* 0x0000001008087819 */ /* 0x000fe400000006ff */
[----:B------:R-:W-:-:S03]  /*0e60*/  SHF.L.U32 R7, R7, 0x10, RZ ;  /* 0x0000001007077819 */ /* 0x000fc600000006ff */
[----:B------:R-:W-:-:S04]  /*0e70*/  FADD R8, R9, R8 ;  /* 0x0000000809087221 */ /* 0x000fc80000000000 */
[----:B------:R-:W-:Y:S01]  /*0e80*/  FFMA R37, R8, R8, R37 ;  /* 0x0000000808257223 */ /* 0x000fe20000000025 */
[----:B----4-:R-:W-:Y:S02]  /*0e90*/  SHF.L.U32 R6, R6, 0x10, RZ ;  /* 0x0000001006067819 */ /* 0x010fe400000006ff */
[----:B------:R-:W-:-:S03]  /*0ea0*/  SHF.L.U32 R5, R5, 0x10, RZ ;  /* 0x0000001005057819 */ /* 0x000fc600000006ff */
[----:B------:R-:W-:-:S04]  /*0eb0*/  FADD R6, R7, R6 ;  /* 0x0000000607067221 */ /* 0x000fc80000000000 */
[----:B------:R-:W-:Y:S01]  /*0ec0*/  FFMA R37, R6, R6, R37 ;  /* 0x0000000606257223 */ /* 0x000fe20000000025 */
[----:B------:R-:W-:-:S05]  /*0ed0*/  SHF.L.U32 R4, R33, 0x10, RZ ;  /* 0x0000001021047819 */ /* 0x000fca00000006ff */
[----:B------:R-:W-:Y:S01]  /*0ee0*/  FADD R4, R5, R4 ;  /* 0x0000000405047221 */ /* 0x000fe20000000000 */
[----:B------:R-:W-:Y:S01]  /*0ef0*/  SHF.L.U32 R5, R20, 0x10, RZ ;  /* 0x0000001014057819 */ /* 0x000fe200000006ff */
[----:B------:R-:W-:Y:S02]  /*0f00*/  IMAD.U32 R36, R36, 0x10000, RZ ;  /* 0x0001000024247824 */ /* 0x000fe400078e00ff */
[----:B------:R-:W-:Y:S02]  /*0f10*/  FFMA R37, R4, R4, R37 ;  /* 0x0000000404257223 */ /* 0x000fe40000000025 */
[----:B------:R-:W-:Y:S01]  /*0f20*/  FADD R36, R36, R5 ;  /* 0x0000000524247221 */ /* 0x000fe20000000000 */
[----:B------:R-:W-:Y:S02]  /*0f30*/  SHF.L.U32 R24, R24, 0x10, RZ ;  /* 0x0000001018187819 */ /* 0x000fe400000006ff */
[----:B------:R-:W-:Y:S01]  /*0f40*/  SHF.L.U32 R7, R22, 0x10, RZ ;  /* 0x0000001016077819 */ /* 0x000fe200000006ff */
[----:B------:R-:W-:-:S04]  /*0f50*/  FFMA R37, R36, R36, R37 ;  /* 0x0000002424257223 */ /* 0x000fc80000000025 */
[----:B------:R-:W-:Y:S01]  /*0f60*/  FADD R24, R24, R7 ;  /* 0x0000000718187221 */ /* 0x000fe20000000000 */
[----:B------:R-:W-:Y:S02]  /*0f70*/  SHF.L.U32 R34, R34, 0x10, RZ ;  /* 0x0000001022227819 */ /* 0x000fe400000006ff */
[----:B------:R-:W-:Y:S01]  /*0f80*/  SHF.L.U32 R5, R18, 0x10, RZ ;  /* 0x0000001012057819 */ /* 0x000fe200000006ff */
[----:B------:R-:W-:-:S04]  /*0f90*/  FFMA R18, R24, R24, R37 ;  /* 0x0000001818127223 */ /* 0x000fc80000000025 */
[----:B------:R-:W-:Y:S01]  /*0fa0*/  FADD R5, R34, R5 ;  /* 0x0000000522057221 */ /* 0x000fe20000000000 */
[----:B------:R-:W-:-:S03]  /*0fb0*/  MOV R34, R21 ;  /* 0x0000001500227202 */ /* 0x000fc60000000f00 */
[----:B------:R-:W-:Y:S01]  /*0fc0*/  FFMA R18, R5, R5, R18 ;  /* 0x0000000505127223 */ /* 0x000fe20000000012 */
[----:B------:R-:W-:Y:S05]  /*0fd0*/  @!P0 BRA `(.L_x_2) ;  /* 0xfffff35000008947 */ /* 0x000fea000383ffff */
.L_x_1:
[----:B------:R-:W-:Y:S05]  /*0fe0*/  BSYNC B0 ;  /* 0x0000000000007941 */ /* 0x000fea0003800000 */
.L_x_0:
[----:B------:R-:W0:Y:S01]  /*0ff0*/  SHFL.BFLY PT, R3, R18, 0x2, 0x1f ;  /* 0x0c401f0012037f89 */ /* 0x000e2200000e0000 */
[----:B------:R-:W-:Y:S01]  /*1000*/  IMAD.MOV.U32 R5, RZ, RZ, 0x39800000 ;  /* 0x39800000ff057424 */ /* 0x000fe200078e00ff */
[----:B------:R-:W-:Y:S02]  /*1010*/  MOV R7, 0x2 ;  /* 0x0000000200077802 */ /* 0x000fe40000000f00 */
[----:B------:R-:W-:Y:S02]  /*1020*/  MOV R9, 0xfffffffc ;  /* 0xfffffffc00097802 */ /* 0x000fe40000000f00 */
[----:B------:R-:W-:Y:S01]  /*1030*/  MOV R10, 0xffffffff ;  /* 0xffffffff000a7802 */ /* 0x000fe20000000f00 */
[----:B0-----:R-:W-:-:S05]  /*1040*/  FADD R3, R3, R18 ;  /* 0x0000001203037221 */ /* 0x001fca0000000000 */
[----:B------:R-:W0:Y:S02]  /*1050*/  SHFL.BFLY PT, R4, R3, 0x1, 0x1f ;  /* 0x0c201f0003047f89 */ /* 0x000e2400000e0000 */
[----:B0-----:R-:W-:-:S04]  /*1060*/  FADD R4, R3, R4 ;  /* 0x0000000403047221 */ /* 0x001fc80000000000 */
[----:B------:R-:W-:Y:S01]  /*1070*/  FFMA R6, R4, R5, 9.9999999747524270788e-07 ;  /* 0x358637bd04067423 */ /* 0x000fe20000000005 */
[----:B------:R-:W-:-:S03]  /*1080*/  IMAD.WIDE.U32 R4, R0, R7, c[0x0][0x170] ;  /* 0x00005c0000047625 */ /* 0x000fc600078e0007 */
[----:B------:R0:W1:Y:S02]  /*1090*/  MUFU.RSQ R13, R6 ;  /* 0x00000006000d7308 */ /* 0x0000640000001400 */
[----:B------:R-:W-:Y:S02]  /*10a0*/  MOV R11, R4 ;  /* 0x00000004000b7202 */ /* 0x000fe40000000f00 */
[----:B------:R-:W-:-:S04]  /*10b0*/  MOV R12, R5 ;  /* 0x00000005000c7202 */ /* 0x000fc80000000f00 */
.L_x_3:
[----:B------:R-:W-:Y:S02]  /*10c0*/  IADD3 R9, P0, R9, 0x4, RZ ;  /* 0x0000000409097810 */ /* 0x000fe40007f1e0ff */
[----:B0-----:R-:W-:Y:S02]  /*10d0*/  MOV R5, 0x2 ;  /* 0x0000000200057802 */ /* 0x001fe40000000f00 */
[----:B------:R-:W-:Y:S02]  /*10e0*/  LOP3.LUT R4, R2, R9, RZ, 0xfc, !PT ;  /* 0x0000000902047212 */ /* 0x000fe400078efcff */
[----:B------:R-:W-:-:S02]  /*10f0*/  PRMT R8, RZ, 0x7610, R8 ;  /* 0x00007610ff087816 */ /* 0x000fc40000000008 */
[----:B------:R-:W-:Y:S01]  /*1100*/  PRMT R3, RZ, 0x7610, R3 ;  /* 0x00007610ff037816 */ /* 0x000fe20000000003 */
[----:B0-----:R-:W-:-:S04]  /*1110*/  IMAD.WIDE R6, R4, R5, c[0x0][0x168] ;  /* 0x00005a0004067625 */ /* 0x001fc800078e0205 */
[----:B------:R-:W-:Y:S01]  /*1120*/  IMAD.WIDE R4, R4, R5, c[0x0][0x160] ;  /* 0x0000580004047625 */ /* 0x000fe200078e0205 */
[----:B------:R0:W2:Y:S04]  /*1130*/  @!P1 LDG.E.EF.U16 R8, [R6.64] ;  /* 0x0000000406089981 */ /* 0x0000a8000c0e1500 */
[----:B------:R-:W3:Y:S01]  /*1140*/  @!P1 LDG.E.EF.U16 R3, [R4.64] ;  /* 0x0000000404039981 */ /* 0x000ee2000c0e1500 */
[----:B0-----:R-:W-:Y:S01]  /*1150*/  IMAD.MOV.U32 R6, RZ, RZ, R11 ;  /* 0x000000ffff067224 */ /* 0x001fe200078e000b */
[----:B------:R-:W-:-:S05]  /*1160*/  MOV R7, R12 ;  /* 0x0000000c00077202 */ /* 0x000fca0000000f00 */
[----:B------:R-:W4:Y:S01]  /*1170*/  LDG.E.EL.U16 R0, [R6.64] ;  /* 0x0000000406007981 */ /* 0x000f22000c2e1500 */
[----:B------:R-:W-:Y:S02]  /*1180*/  IADD3.X R10, RZ, R10, RZ, P0, !PT ;  /* 0x0000000aff0a7210 */ /* 0x000fe400007fe4ff */
[----:B------:R-:W-:Y:S02]  /*1190*/  ISETP.GE.U32.AND P0, PT, R9, 0xffc, PT ;  /* 0x00000ffc0900780c */ /* 0x000fe40003f06070 */
[----:B------:R-:W-:Y:S02]  /*11a0*/  IADD3 R11, P2, R11, 0x8, RZ ;  /* 0x000000080b0b7810 */ /* 0x000fe40007f5e0ff */
[----:B------:R-:W-:Y:S02]  /*11b0*/  ISETP.GE.U32.AND.EX P0, PT, R10, RZ, PT, P0 ;  /* 0x000000ff0a00720c */ /* 0x000fe40003f06100 */
[----:B------:R-:W-:Y:S02]  /*11c0*/  IADD3.X R12, RZ, R12, RZ, P2, !PT ;  /* 0x0000000cff0c7210 */ /* 0x000fe400017fe4ff */
[----:B--2---:R-:W-:-:S02]  /*11d0*/  SHF.L.U32 R8, R8, 0x10, RZ ;  /* 0x0000001008087819 */ /* 0x004fc400000006ff */
[----:B---3--:R-:W-:-:S05]  /*11e0*/  SHF.L.U32 R3, R3, 0x10, RZ ;  /* 0x0000001003037819 */ /* 0x008fca00000006ff */
[----:B------:R-:W-:-:S04]  /*11f0*/  FADD R8, R3, R8 ;  /* 0x0000000803087221 */ /* 0x000fc80000000000 */
[----:B-1----:R-:W-:Y:S01]  /*1200*/  FMUL R8, R13, R8 ;  /* 0x000000080d087220 */ /* 0x002fe20000400000 */
[----:B----4-:R-:W-:-:S05]  /*1210*/  SHF.L.U32 R3, R0, 0x10, RZ ;  /* 0x0000001000037819 */ /* 0x010fca00000006ff */
[----:B------:R-:W-:-:S05]  /*1220*/  FMUL R8, R3, R8 ;  /* 0x0000000803087220 */ /* 0x000fca0000400000 */
[----:B------:R-:W-:-:S05]  /*1230*/  F2FP.BF16.PACK_AB R8, RZ, R8 ;  /* 0x00000008ff08723e */ /* 0x000fca00000010ff */
[----:B------:R0:W-:Y:S01]  /*1240*/  @!P1 STG.E.U16 [R4.64], R8 ;  /* 0x0000000804009986 */ /* 0x0001e2000c101504 */
[----:B------:R-:W-:Y:S05]  /*1250*/  @!P0 BRA `(.L_x_3) ;  /* 0xfffffe6000008947 */ /* 0x000fea000383ffff */
[----:B------:R-:W-:Y:S05]  /*1260*/  EXIT ;  /* 0x000000000000794d */ /* 0x000fea0003800000 */
.L_x_4:
[----:B------:R-:W-:-:S00]  /*1270*/  BRA `(.L_x_4) ;  /* 0xfffffff000007947 */ /* 0x000fc0000383ffff */
[----:B------:R-:W-:-:S00]  /*1280*/  NOP ;  /* 0x0000000000007918 */ /* 0x000fc00000000000 */
[----:B------:R-:W-:-:S00]  /*1290*/  NOP ;  /* 0x0000000000007918 */ /* 0x000fc00000000000 */
[----:B------:R-:W-:-:S00]  /*12a0*/  NOP ;  /* 0x0000000000007918 */ /* 0x000fc00000000000 */
[----:B------:R-:W-:-:S00]  /*12b0*/  NOP ;  /* 0x0000000000007918 */ /* 0x000fc00000000000 */
[----:B------:R-:W-:-:S00]  /*12c0*/  NOP ;  /* 0x0000000000007918 */ /* 0x000fc00000000000 */
[----:B------:R-:W-:-:S00]  /*12d0*/  NOP ;  /* 0x0000000000007918 */ /* 0x000fc00000000000 */
[----:B------:R-:W-:-:S00]  /*12e0*/  NOP ;  /* 0x0000000000007918 */ /* 0x000fc00000000000 */
[----:B------:R-:W-:-:S00]  /*12f0*/  NOP ;  /* 0x0000000000007918 */ /* 0x000fc00000000000 */
.L_x_5:


//--------------------- .nv.global.init           --------------------------
	.section	.nv.global.init,"aw",@progbits
.nv.global.init:
	.type		_$_str,@object
	.size		_$_str,(.L_0 - _$_str)
_$_str:
        /*0000*/ 	.byte	0x5f, 0x5f, 0x43, 0x55, 0x44, 0x41, 0x5f, 0x46, 0x54, 0x5a, 0x00
.L_0:
